//
// Generated by NVIDIA NVVM Compiler
//
// Compiler Build ID: CL-36424714
// Cuda compilation tools, release 13.0, V13.0.88
// Based on NVVM 20.0.0
//

.version 9.0
.target sm_100
.address_size 64

	// .globl	_Z10checkIndexv
.extern .func  (.param .b32 func_retval0) vprintf
(
	.param .b64 vprintf_param_0,
	.param .b64 vprintf_param_1
)
;
.global .align 1 .b8 $str[132] = {91, 100, 101, 118, 105, 99, 101, 93, 32, 103, 114, 105, 100, 68, 105, 109, 58, 32, 40, 37, 100, 44, 32, 37, 100, 44, 32, 37, 100, 41, 44, 32, 91, 100, 101, 118, 105, 99, 101, 93, 32, 98, 108, 111, 99, 107, 68, 105, 109, 58, 32, 40, 37, 100, 44, 32, 37, 100, 44, 32, 37, 100, 41, 44, 32, 91, 100, 101, 118, 105, 99, 101, 93, 32, 98, 108, 111, 99, 107, 73, 100, 120, 58, 32, 40, 37, 100, 44, 32, 37, 100, 44, 32, 37, 100, 41, 44, 32, 91, 100, 101, 118, 105, 99, 101, 93, 32, 116, 104, 114, 101, 97, 100, 73, 100, 120, 58, 32, 40, 37, 100, 44, 32, 37, 100, 44, 32, 37, 100, 41, 10};

.visible .entry _Z10checkIndexv()
{
	.local .align 16 .b8 	__local_depot0[48];
	.reg .b64 	%SP;
	.reg .b64 	%SPL;
	.reg .b32 	%r<15>;
	.reg .b64 	%rd<5>;

	mov.u64 	%SPL, __local_depot0;
	cvta.local.u64 	%SP, %SPL;
	add.u64 	%rd1, %SP, 0;
	add.u64 	%rd2, %SPL, 0;
	mov.u32 	%r1, %nctaid.x;
	mov.u32 	%r2, %nctaid.y;
	mov.u32 	%r3, %nctaid.z;
	mov.u32 	%r4, %ntid.x;
	mov.u32 	%r5, %ntid.y;
	mov.u32 	%r6, %ntid.z;
	mov.u32 	%r7, %ctaid.x;
	mov.u32 	%r8, %ctaid.y;
	mov.u32 	%r9, %ctaid.z;
	mov.u32 	%r10, %tid.x;
	mov.u32 	%r11, %tid.y;
	mov.u32 	%r12, %tid.z;
	st.local.v4.u32 	[%rd2], {%r1, %r2, %r3, %r4};
	st.local.v4.u32 	[%rd2+16], {%r5, %r6, %r7, %r8};
	st.local.v4.u32 	[%rd2+32], {%r9, %r10, %r11, %r12};
	mov.u64 	%rd3, $str;
	cvta.global.u64 	%rd4, %rd3;
	{ // callseq 0, 0
	.param .b64 param0;
	st.param.b64 	[param0], %rd4;
	.param .b64 param1;
	st.param.b64 	[param1], %rd1;
	.param .b32 retval0;
	call.uni (retval0), 
	vprintf, 
	(
	param0, 
	param1
	);
	ld.param.b32 	%r13, [retval0];
	} // callseq 0
	ret;

}


// ===== COMPILED SASS (sm_100) =====

	.target	sm_100

	.elftype	@"ET_EXEC"


//--------------------- .note.nv.tkinfo           --------------------------
	.section	.note.nv.tkinfo,"",@"SHT_NOTE"
	.sectionflags	@"SHF_NOTE_NV_TKINFO"
	.tkinfo
        /*0018*/ 	.word	0x00000002
        /*0030*/ 	.string	""
        /*0030*/ 	.string	"ptxas"
        /*0030*/ 	.string	"Cuda compilation tools, release 13.0, V13.0.88"
        /*0030*/ 	.string	"Build cuda_13.0.r13.0/compiler.36424714_0"
        /*0030*/ 	.string	"-arch sm_100 -m 64 "



//--------------------- .note.nv.cuinfo           --------------------------
	.section	.note.nv.cuinfo,"",@"SHT_NOTE"
	.sectionflags	@"SHF_NOTE_NV_CUINFO"
        /*0018*/ 	.short	0x0002
        /*001a*/ 	.short	0x0064
        /*001c*/ 	.short	0x0082
	.zero		2


//--------------------- .nv.info                  --------------------------
	.section	.nv.info,"",@"SHT_CUDA_INFO"
	.align	4


	//----- nvinfo : EIATTR_REGCOUNT
	.align		4
        /*0000*/ 	.byte	0x04, 0x2f
        /*0002*/ 	.short	(.L_2 - .L_1)
	.align		4
.L_1:
        /*0004*/ 	.word	index@(_Z10checkIndexv)
        /*0008*/ 	.word	0x00000018


	//----- nvinfo : EIATTR_FRAME_SIZE
	.align		4
.L_2:
        /*000c*/ 	.byte	0x04, 0x11
        /*000e*/ 	.short	(.L_4 - .L_3)
	.align		4
.L_3:
        /*0010*/ 	.word	index@(_Z10checkIndexv)
        /*0014*/ 	.word	0x00000030


	//----- nvinfo : EIATTR_MIN_STACK_SIZE
	.align		4
.L_4:
        /*0018*/ 	.byte	0x04, 0x12
        /*001a*/ 	.short	(.L_6 - .L_5)
	.align		4
.L_5:
        /*001c*/ 	.word	index@(_Z10checkIndexv)
        /*0020*/ 	.word	0x00000030
.L_6:


//--------------------- .nv.compat                --------------------------
	.section	.nv.compat,"",@"SHT_CUDA_COMPAT_INFO"
	.align	4
        /*0000*/ 	.byte	0x02, 0x09, 0x00, 0x00, 0x02, 0x02, 0x01, 0x00, 0x02, 0x05, 0x05, 0x00, 0x03, 0x07, 0x01, 0x01
        /*0010*/ 	.byte	0x02, 0x03, 0x00, 0x00, 0x02, 0x06, 0x01, 0x00, 0x04, 0x0b, 0x08, 0x00, 0x09, 0x00, 0x00, 0x00
        /*0020*/ 	.byte	0x00, 0x00, 0x00, 0x00


//--------------------- .nv.info._Z10checkIndexv  --------------------------
	.section	.nv.info._Z10checkIndexv,"",@"SHT_CUDA_INFO"
	.sectionflags	@""
	.align	4


	//----- nvinfo : EIATTR_CUDA_API_VERSION
	.align		4
        /*0000*/ 	.byte	0x04, 0x37
        /*0002*/ 	.short	(.L_8 - .L_7)
.L_7:
        /*0004*/ 	.word	0x00000082


	//----- nvinfo : EIATTR_SPARSE_MMA_MASK
	.align		4
.L_8:
        /*0008*/ 	.byte	0x03, 0x50
        /*000a*/ 	.short	0x0000


	//----- nvinfo : EIATTR_MAXREG_COUNT
	.align		4
        /*000c*/ 	.byte	0x03, 0x1b
        /*000e*/ 	.short	0x00ff


	//----- nvinfo : EIATTR_EXTERNS
	.align		4
        /*0010*/ 	.byte	0x04, 0x0f
        /*0012*/ 	.short	(.L_10 - .L_9)


	//   ....[0]....
	.align		4
.L_9:
        /*0014*/ 	.word	index@(vprintf)


	//----- nvinfo : EIATTR_MERCURY_ISA_VERSION
	.align		4
.L_10:
        /*0018*/ 	.byte	0x03, 0x5f
        /*001a*/ 	.short	0x0101


	//----- nvinfo : EIATTR_VRC_CTA_INIT_COUNT
	.align		4
        /*001c*/ 	.byte	0x02, 0x4a
	.zero		1
	.zero		1


	//----- nvinfo : EIATTR_SYSCALL_OFFSETS
	.align		4
        /*0020*/ 	.byte	0x04, 0x46
        /*0022*/ 	.short	(.L_12 - .L_11)


	//   ....[0]....
.L_11:
        /*0024*/ 	.word	0x000001b0


	//----- nvinfo : EIATTR_EXIT_INSTR_OFFSETS
	.align		4
.L_12:
        /*0028*/ 	.byte	0x04, 0x1c
        /*002a*/ 	.short	(.L_14 - .L_13)


	//   ....[0]....
.L_13:
        /*002c*/ 	.word	0x000001c0


	//----- nvinfo : EIATTR_SW_WAR
	.align		4
.L_14:
        /*0030*/ 	.byte	0x04, 0x36
        /*0032*/ 	.short	(.L_16 - .L_15)
.L_15:
        /*0034*/ 	.word	0x00000008
.L_16:


//--------------------- .nv.callgraph             --------------------------
	.section	.nv.callgraph,"",@"SHT_CUDA_CALLGRAPH"
	.align	4
	.sectionentsize	8
	.align		4
        /*0000*/ 	.word	0x00000000
	.align		4
        /*0004*/ 	.word	0xffffffff
	.align		4
        /*0008*/ 	.word	index@(_Z10checkIndexv)
	.align		4
        /*000c*/ 	.word	index@(vprintf)
	.align		4
        /*0010*/ 	.word	0x00000000
	.align		4
        /*0014*/ 	.word	0xfffffffe
	.align		4
        /*0018*/ 	.word	0x00000000
	.align		4
        /*001c*/ 	.word	0xfffffffd
	.align		4
        /*0020*/ 	.word	0x00000000
	.align		4
        /*0024*/ 	.word	0xfffffffc


//--------------------- .nv.constant4             --------------------------
	.section	.nv.constant4,"a",@progbits
	.align	8
	.align		8
.nv.constant4:
        /*0000*/ 	.dword	vprintf
	.align		8
        /*0008*/ 	.dword	$str


//--------------------- .text._Z10checkIndexv     --------------------------
	.section	.text._Z10checkIndexv,"ax",@progbits
	.align	128
        .global         _Z10checkIndexv
        .type           _Z10checkIndexv,@function
        .size           _Z10checkIndexv,(.L_x_2 - _Z10checkIndexv)
        .other          _Z10checkIndexv,@"STO_CUDA_ENTRY STV_DEFAULT"
_Z10checkIndexv:
.text._Z10checkIndexv:
[----:B------:R-:W0:Y:S01]  /*0000*/  LDC R1, c[0x0][0x37c] ;  /* 0x0000df00ff017b82 */ /* 0x000e220000000800 */
[----:B------:R-:W1:Y:S01]  /*0010*/  S2R R16, SR_CTAID.Z ;  /* 0x0000000000107919 */ /* 0x000e620000002700 */
[----:B------:R-:W2:Y:S06]  /*0020*/  LDCU UR5, c[0x0][0x2fc] ;  /* 0x00005f80ff0577ac */ /* 0x000eac0008000800 */
[----:B------:R-:W3:Y:S01]  /*0030*/  LDC R8, c[0x0][0x370] ;  /* 0x0000dc00ff087b82 */ /* 0x000ee20000000800 */
[----:B0-----:R-:W-:Y:S01]  /*0040*/  VIADD R1, R1, 0xffffffd0 ;  /* 0xffffffd001017836 */ /* 0x001fe20000000000 */
[----:B------:R-:W1:Y:S01]  /*0050*/  S2R R17, SR_TID.X ;  /* 0x0000000000117919 */ /* 0x000e620000002100 */
[----:B------:R-:W-:Y:S01]  /*0060*/  MOV R0, 0x0 ;  /* 0x0000000000007802 */ /* 0x000fe20000000f00 */
[----:B------:R-:W0:Y:S01]  /*0070*/  LDCU UR4, c[0x0][0x2f8] ;  /* 0x00005f00ff0477ac */ /* 0x000e220008000800 */
[----:B------:R-:W1:Y:S03]  /*0080*/  S2R R18, SR_TID.Y ;  /* 0x0000000000127919 */ /* 0x000e660000002200 */
[----:B------:R-:W3:Y:S01]  /*0090*/  LDC R9, c[0x0][0x374] ;  /* 0x0000dd00ff097b82 */ /* 0x000ee20000000800 */
[----:B------:R-:W4:Y:S01]  /*00a0*/  LDCU.64 UR6, c[0x4][0x8] ;  /* 0x01000100ff0677ac */ /* 0x000f220008000a00 */
[----:B------:R-:W1:Y:S01]  /*00b0*/  S2R R19, SR_TID.Z ;  /* 0x0000000000137919 */ /* 0x000e620000002300 */
[----:B------:R-:W5:Y:S05]  /*00c0*/  S2R R14, SR_CTAID.X ;  /* 0x00000000000e7919 */ /* 0x000f6a0000002500 */
[----:B------:R-:W3:Y:S01]  /*00d0*/  LDC R10, c[0x0][0x378] ;  /* 0x0000de00ff0a7b82 */ /* 0x000ee20000000800 */
[----:B------:R-:W5:Y:S01]  /*00e0*/  S2R R15, SR_CTAID.Y ;  /* 0x00000000000f7919 */ /* 0x000f620000002600 */
[----:B0-----:R-:W-:-:S06]  /*00f0*/  IADD3 R6, P0, PT, R1, UR4, RZ ;  /* 0x0000000401067c10 */ /* 0x001fcc000ff1e0ff */
[----:B------:R-:W3:Y:S01]  /*0100*/  LDC R11, c[0x0][0x360] ;  /* 0x0000d800ff0b7b82 */ /* 0x000ee20000000800 */
[----:B----4-:R-:W-:Y:S01]  /*0110*/  IMAD.U32 R4, RZ, RZ, UR6 ;  /* 0x00000006ff047e24 */ /* 0x010fe2000f8e00ff */
[----:B------:R-:W-:Y:S01]  /*0120*/  MOV R5, UR7 ;  /* 0x0000000700057c02 */ /* 0x000fe20008000f00 */
[----:B--2---:R-:W-:-:S05]  /*0130*/  IMAD.X R7, RZ, RZ, UR5, P0 ;  /* 0x00000005ff077e24 */ /* 0x004fca00080e06ff */
[----:B------:R-:W5:Y:S08]  /*0140*/  LDC R12, c[0x0][0x364] ;  /* 0x0000d900ff0c7b82 */ /* 0x000f700000000800 */
[----:B------:R-:W5:Y:S01]  /*0150*/  LDC R13, c[0x0][0x368] ;  /* 0x0000da00ff0d7b82 */ /* 0x000f620000000800 */
[----:B-1----:R0:W-:Y:S04]  /*0160*/  STL.128 [R1+0x20], R16 ;  /* 0x0000201001007387 */ /* 0x0021e80000100c00 */
[----:B---3--:R0:W-:Y:S03]  /*0170*/  STL.128 [R1], R8 ;  /* 0x0000000801007387 */ /* 0x0081e60000100c00 */
[----:B------:R0:W1:Y:S01]  /*0180*/  LDC.64 R2, c[0x4][R0] ;  /* 0x0100000000027b82 */ /* 0x0000620000000a00 */
[----:B-----5:R0:W-:Y:S02]  /*0190*/  STL.128 [R1+0x10], R12 ;  /* 0x0000100c01007387 */ /* 0x0201e40000100c00 */
[----:B------:R-:W-:-:S07]  /*01a0*/  LEPC R20, `(.L_x_0) ;  /* 0x000000001014794e */ /* 0x000fce0000000000 */
[----:B01----:R-:W-:Y:S05]  /*01b0*/  CALL.ABS.NOINC R2 ;  /* 0x0000000002007343 */ /* 0x003fea0003c00000 */
.L_x_0:
[----:B------:R-:W-:Y:S05]  /*01c0*/  EXIT ;  /* 0x000000000000794d */ /* 0x000fea0003800000 */
.L_x_1:
[----:B------:R-:W-:-:S00]  /*01d0*/  BRA `(.L_x_1) ;  /* 0xfffffffc00fc7947 */ /* 0x000fc0000383ffff */
[----:B------:R-:W-:-:S00]  /*01e0*/  NOP ;  /* 0x0000000000007918 */ /* 0x000fc00000000000 */
        /* <DEDUP_REMOVED lines=9> */
.L_x_2:


//--------------------- .nv.global.init           --------------------------
	.section	.nv.global.init,"aw",@progbits
.nv.global.init:
	.type		$str,@object
	.size		$str,(.L_0 - $str)
$str:
        /*0000*/ 	.byte	0x5b, 0x64, 0x65, 0x76, 0x69, 0x63, 0x65, 0x5d, 0x20, 0x67, 0x72, 0x69, 0x64, 0x44, 0x69, 0x6d
        /*0010*/ 	.byte	0x3a, 0x20, 0x28, 0x25, 0x64, 0x2c, 0x20, 0x25, 0x64, 0x2c, 0x20, 0x25, 0x64, 0x29, 0x2c, 0x20
        /*0020*/ 	.byte	0x5b, 0x64, 0x65, 0x76, 0x69, 0x63, 0x65, 0x5d, 0x20, 0x62, 0x6c, 0x6f, 0x63, 0x6b, 0x44, 0x69
        /*0030*/ 	.byte	0x6d, 0x3a, 0x20, 0x28, 0x25, 0x64, 0x2c, 0x20, 0x25, 0x64, 0x2c, 0x20, 0x25, 0x64, 0x29, 0x2c
        /*0040*/ 	.byte	0x20, 0x5b, 0x64, 0x65, 0x76, 0x69, 0x63, 0x65, 0x5d, 0x20, 0x62, 0x6c, 0x6f, 0x63, 0x6b, 0x49
        /*0050*/ 	.byte	0x64, 0x78, 0x3a, 0x20, 0x28, 0x25, 0x64, 0x2c, 0x20, 0x25, 0x64, 0x2c, 0x20, 0x25, 0x64, 0x29
        /*0060*/ 	.byte	0x2c, 0x20, 0x5b, 0x64, 0x65, 0x76, 0x69, 0x63, 0x65, 0x5d, 0x20, 0x74, 0x68, 0x72, 0x65, 0x61
        /*0070*/ 	.byte	0x64, 0x49, 0x64, 0x78, 0x3a, 0x20, 0x28, 0x25, 0x64, 0x2c, 0x20, 0x25, 0x64, 0x2c, 0x20, 0x25
        /*0080*/ 	.byte	0x64, 0x29, 0x0a, 0x00
.L_0:


//--------------------- .nv.shared.reserved.0     --------------------------
	.section	.nv.shared.reserved.0,"aw",@nobits
	.weak		__nv_reservedSMEM_offset_0_alias
	.size		__nv_reservedSMEM_offset_0_alias, 0, 64
	.other		__nv_reservedSMEM_offset_0_alias,@"STO_CUDA_RESERVED_SHARED STV_DEFAULT"
__nv_reservedSMEM_offset_0_alias:
	.zero		0
	.zero		64


//--------------------- .nv.constant0._Z10checkIndexv --------------------------
	.section	.nv.constant0._Z10checkIndexv,"a",@progbits
	.sectionflags	@""
	.align	4
.nv.constant0._Z10checkIndexv:
	.zero		896


//--------------------- SYMBOLS --------------------------

	.type		.nv.reservedSmem.offset0,@object
	.size		.nv.reservedSmem.offset0,0x4
	.type		vprintf,@function
